//
// Generated by NVIDIA NVVM Compiler
//
// Compiler Build ID: CL-36424714
// Cuda compilation tools, release 13.0, V13.0.88
// Based on NVVM 20.0.0
//

.version 9.0
.target sm_100
.address_size 64

	// .globl	_Z5solvePfm

.visible .entry _Z5solvePfm(
	.param .u64 .ptr .align 1 _Z5solvePfm_param_0,
	.param .u64 _Z5solvePfm_param_1
)
{
	.reg .pred 	%p<5>;
	.reg .b32 	%r<6>;
	.reg .b32 	%f<4>;
	.reg .b64 	%rd<19>;

	ld.param.u64 	%rd3, [_Z5solvePfm_param_0];
	ld.param.u64 	%rd4, [_Z5solvePfm_param_1];
	cvta.to.global.u64 	%rd1, %rd3;
	mov.u32 	%r1, %tid.x;
	mov.u32 	%r3, %tid.y;
	and.b32  	%r4, %r3, 1;
	setp.eq.b32 	%p1, %r4, 1;
	add.s32 	%r5, %r3, 1;
	cvt.u64.u32 	%rd5, %r5;
	setp.le.u64 	%p2, %rd4, %rd5;
	or.pred  	%p3, %p1, %p2;
	@%p3 bra 	$L__BB0_2;
	cvt.u64.u32 	%rd6, %r1;
	cvt.u64.u32 	%rd7, %r3;
	mad.lo.s64 	%rd8, %rd4, %rd6, %rd7;
	shl.b64 	%rd9, %rd8, 2;
	add.s64 	%rd10, %rd1, %rd9;
	ld.global.f32 	%f1, [%rd10];
	ld.global.f32 	%f2, [%rd10+4];
	st.global.f32 	[%rd10], %f2;
	st.global.f32 	[%rd10+4], %f1;
$L__BB0_2:
	bar.sync 	0;
	setp.le.u32 	%p4, %r3, %r1;
	@%p4 bra 	$L__BB0_4;
	cvt.u64.u32 	%rd11, %r3;
	cvt.u64.u32 	%rd12, %r1;
	mad.lo.s64 	%rd13, %rd4, %rd11, %rd12;
	shl.b64 	%rd14, %rd13, 2;
	add.s64 	%rd15, %rd1, %rd14;
	ld.global.f32 	%f3, [%rd15];
	mad.lo.s64 	%rd16, %rd4, %rd12, %rd11;
	shl.b64 	%rd17, %rd16, 2;
	add.s64 	%rd18, %rd1, %rd17;
	st.global.f32 	[%rd18], %f3;
$L__BB0_4:
	ret;

}


// ===== COMPILED SASS (sm_100) =====

	.target	sm_100

	.elftype	@"ET_EXEC"


//--------------------- .note.nv.tkinfo           --------------------------
	.section	.note.nv.tkinfo,"",@"SHT_NOTE"
	.sectionflags	@"SHF_NOTE_NV_TKINFO"
	.tkinfo
        /*0018*/ 	.word	0x00000002
        /*0030*/ 	.string	""
        /*0030*/ 	.string	"ptxas"
        /*0030*/ 	.string	"Cuda compilation tools, release 13.0, V13.0.88"
        /*0030*/ 	.string	"Build cuda_13.0.r13.0/compiler.36424714_0"
        /*0030*/ 	.string	"-arch sm_100 -m 64 "



//--------------------- .note.nv.cuinfo           --------------------------
	.section	.note.nv.cuinfo,"",@"SHT_NOTE"
	.sectionflags	@"SHF_NOTE_NV_CUINFO"
        /*0018*/ 	.short	0x0002
        /*001a*/ 	.short	0x0064
        /*001c*/ 	.short	0x0082
	.zero		2


//--------------------- .nv.info                  --------------------------
	.section	.nv.info,"",@"SHT_CUDA_INFO"
	.align	4


	//----- nvinfo : EIATTR_REGCOUNT
	.align		4
        /*0000*/ 	.byte	0x04, 0x2f
        /*0002*/ 	.short	(.L_1 - .L_0)
	.align		4
.L_0:
        /*0004*/ 	.word	index@(_Z5solvePfm)
        /*0008*/ 	.word	0x0000000e


	//----- nvinfo : EIATTR_FRAME_SIZE
	.align		4
.L_1:
        /*000c*/ 	.byte	0x04, 0x11
        /*000e*/ 	.short	(.L_3 - .L_2)
	.align		4
.L_2:
        /*0010*/ 	.word	index@(_Z5solvePfm)
        /*0014*/ 	.word	0x00000000


	//----- nvinfo : EIATTR_MIN_STACK_SIZE
	.align		4
.L_3:
        /*0018*/ 	.byte	0x04, 0x12
        /*001a*/ 	.short	(.L_5 - .L_4)
	.align		4
.L_4:
        /*001c*/ 	.word	index@(_Z5solvePfm)
        /*0020*/ 	.word	0x00000000
.L_5:


//--------------------- .nv.compat                --------------------------
	.section	.nv.compat,"",@"SHT_CUDA_COMPAT_INFO"
	.align	4
        /*0000*/ 	.byte	0x02, 0x09, 0x00, 0x00, 0x02, 0x02, 0x01, 0x00, 0x02, 0x05, 0x05, 0x00, 0x03, 0x07, 0x01, 0x01
        /*0010*/ 	.byte	0x02, 0x03, 0x00, 0x00, 0x02, 0x06, 0x01, 0x00, 0x04, 0x0b, 0x08, 0x00, 0x09, 0x00, 0x00, 0x00
        /*0020*/ 	.byte	0x00, 0x00, 0x00, 0x00


//--------------------- .nv.info._Z5solvePfm      --------------------------
	.section	.nv.info._Z5solvePfm,"",@"SHT_CUDA_INFO"
	.sectionflags	@""
	.align	4


	//----- nvinfo : EIATTR_CUDA_API_VERSION
	.align		4
        /*0000*/ 	.byte	0x04, 0x37
        /*0002*/ 	.short	(.L_7 - .L_6)
.L_6:
        /*0004*/ 	.word	0x00000082


	//----- nvinfo : EIATTR_KPARAM_INFO
	.align		4
.L_7:
        /*0008*/ 	.byte	0x04, 0x17
        /*000a*/ 	.short	(.L_9 - .L_8)
.L_8:
        /*000c*/ 	.word	0x00000000
        /*0010*/ 	.short	0x0001
        /*0012*/ 	.short	0x0008
        /*0014*/ 	.byte	0x00, 0xf0, 0x21, 0x00


	//----- nvinfo : EIATTR_KPARAM_INFO
	.align		4
.L_9:
        /*0018*/ 	.byte	0x04, 0x17
        /*001a*/ 	.short	(.L_11 - .L_10)
.L_10:
        /*001c*/ 	.word	0x00000000
        /*0020*/ 	.short	0x0000
        /*0022*/ 	.short	0x0000
        /*0024*/ 	.byte	0x00, 0xf5, 0x21, 0x00


	//----- nvinfo : EIATTR_SPARSE_MMA_MASK
	.align		4
.L_11:
        /*0028*/ 	.byte	0x03, 0x50
        /*002a*/ 	.short	0x0000


	//----- nvinfo : EIATTR_MAXREG_COUNT
	.align		4
        /*002c*/ 	.byte	0x03, 0x1b
        /*002e*/ 	.short	0x00ff


	//----- nvinfo : EIATTR_NUM_BARRIERS
	.align		4
        /*0030*/ 	.byte	0x02, 0x4c
        /*0032*/ 	.byte	0x01
	.zero		1


	//----- nvinfo : EIATTR_MERCURY_ISA_VERSION
	.align		4
        /*0034*/ 	.byte	0x03, 0x5f
        /*0036*/ 	.short	0x0101


	//----- nvinfo : EIATTR_VRC_CTA_INIT_COUNT
	.align		4
        /*0038*/ 	.byte	0x02, 0x4a
	.zero		1
	.zero		1


	//----- nvinfo : EIATTR_EXIT_INSTR_OFFSETS
	.align		4
        /*003c*/ 	.byte	0x04, 0x1c
        /*003e*/ 	.short	(.L_13 - .L_12)


	//   ....[0]....
.L_12:
        /*0040*/ 	.word	0x00000190


	//   ....[1]....
        /*0044*/ 	.word	0x00000270


	//----- nvinfo : EIATTR_CRS_STACK_SIZE
	.align		4
.L_13:
        /*0048*/ 	.byte	0x04, 0x1e
        /*004a*/ 	.short	(.L_15 - .L_14)
.L_14:
        /*004c*/ 	.word	0x00000000


	//----- nvinfo : EIATTR_CBANK_PARAM_SIZE
	.align		4
.L_15:
        /*0050*/ 	.byte	0x03, 0x19
        /*0052*/ 	.short	0x0010


	//----- nvinfo : EIATTR_PARAM_CBANK
	.align		4
        /*0054*/ 	.byte	0x04, 0x0a
        /*0056*/ 	.short	(.L_17 - .L_16)
	.align		4
.L_16:
        /*0058*/ 	.word	index@(.nv.constant0._Z5solvePfm)
        /*005c*/ 	.short	0x0380
        /*005e*/ 	.short	0x0010


	//----- nvinfo : EIATTR_SW_WAR
	.align		4
.L_17:
        /*0060*/ 	.byte	0x04, 0x36
        /*0062*/ 	.short	(.L_19 - .L_18)
.L_18:
        /*0064*/ 	.word	0x00000008
.L_19:


//--------------------- .nv.callgraph             --------------------------
	.section	.nv.callgraph,"",@"SHT_CUDA_CALLGRAPH"
	.align	4
	.sectionentsize	8
	.align		4
        /*0000*/ 	.word	0x00000000
	.align		4
        /*0004*/ 	.word	0xffffffff
	.align		4
        /*0008*/ 	.word	0x00000000
	.align		4
        /*000c*/ 	.word	0xfffffffe
	.align		4
        /*0010*/ 	.word	0x00000000
	.align		4
        /*0014*/ 	.word	0xfffffffd
	.align		4
        /*0018*/ 	.word	0x00000000
	.align		4
        /*001c*/ 	.word	0xfffffffc


//--------------------- .text._Z5solvePfm         --------------------------
	.section	.text._Z5solvePfm,"ax",@progbits
	.align	128
        .global         _Z5solvePfm
        .type           _Z5solvePfm,@function
        .size           _Z5solvePfm,(.L_x_3 - _Z5solvePfm)
        .other          _Z5solvePfm,@"STO_CUDA_ENTRY STV_DEFAULT"
_Z5solvePfm:
.text._Z5solvePfm:
[----:B------:R-:W-:Y:S01]  /*0000*/  LDC R1, c[0x0][0x37c] ;  /* 0x0000df00ff017b82 */ /* 0x000fe20000000800 */
[----:B------:R-:W0:Y:S01]  /*0010*/  S2R R8, SR_TID.Y ;  /* 0x0000000000087919 */ /* 0x000e220000002200 */
[----:B------:R-:W1:Y:S01]  /*0020*/  LDCU.64 UR6, c[0x0][0x388] ;  /* 0x00007100ff0677ac */ /* 0x000e620008000a00 */
[----:B------:R-:W-:Y:S01]  /*0030*/  BSSY.RECONVERGENT B0, `(.L_x_0) ;  /* 0x0000014000007945 */ /* 0x000fe20003800200 */
[----:B------:R-:W2:Y:S01]  /*0040*/  S2R R2, SR_TID.X ;  /* 0x0000000000027919 */ /* 0x000ea20000002100 */
[----:B------:R-:W3:Y:S01]  /*0050*/  LDCU.64 UR4, c[0x0][0x358] ;  /* 0x00006b00ff0477ac */ /* 0x000ee20008000a00 */
[C---:B0-----:R-:W-:Y:S01]  /*0060*/  VIADD R0, R8.reuse, 0x1 ;  /* 0x0000000108007836 */ /* 0x041fe20000000000 */
[----:B--2---:R-:W-:-:S04]  /*0070*/  ISETP.GT.U32.AND P1, PT, R8, R2, PT ;  /* 0x000000020800720c */ /* 0x004fc80003f24070 */
[----:B-1----:R-:W-:Y:S02]  /*0080*/  ISETP.GE.U32.AND P0, PT, R0, UR6, PT ;  /* 0x0000000600007c0c */ /* 0x002fe4000bf06070 */
[----:B------:R-:W-:Y:S02]  /*0090*/  LOP3.LUT R0, R8, 0x1, RZ, 0xc0, !PT ;  /* 0x0000000108007812 */ /* 0x000fe400078ec0ff */
[----:B------:R-:W-:-:S04]  /*00a0*/  ISETP.GE.U32.AND.EX P0, PT, RZ, UR7, PT, P0 ;  /* 0x00000007ff007c0c */ /* 0x000fc8000bf06100 */
[----:B------:R-:W-:-:S13]  /*00b0*/  ISETP.EQ.U32.OR P0, PT, R0, 0x1, P0 ;  /* 0x000000010000780c */ /* 0x000fda0000702470 */
[----:B---3--:R-:W-:Y:S05]  /*00c0*/  @P0 BRA `(.L_x_1) ;  /* 0x0000000000280947 */ /* 0x008fea0003800000 */
[----:B------:R-:W0:Y:S01]  /*00d0*/  LDCU.64 UR8, c[0x0][0x380] ;  /* 0x00007000ff0877ac */ /* 0x000e220008000a00 */
[----:B------:R-:W-:Y:S02]  /*00e0*/  IMAD.MOV.U32 R9, RZ, RZ, RZ ;  /* 0x000000ffff097224 */ /* 0x000fe400078e00ff */
[----:B------:R-:W-:-:S04]  /*00f0*/  IMAD.WIDE.U32 R6, R2, UR6, R8 ;  /* 0x0000000602067c25 */ /* 0x000fc8000f8e0008 */
[----:B------:R-:W-:Y:S01]  /*0100*/  IMAD R5, R2, UR7, R7 ;  /* 0x0000000702057c24 */ /* 0x000fe2000f8e0207 */
[----:B0-----:R-:W-:-:S04]  /*0110*/  LEA R4, P0, R6, UR8, 0x2 ;  /* 0x0000000806047c11 */ /* 0x001fc8000f8010ff */
[----:B------:R-:W-:-:S05]  /*0120*/  LEA.HI.X R5, R6, UR9, R5, 0x2, P0 ;  /* 0x0000000906057c11 */ /* 0x000fca00080f1405 */
[----:B------:R-:W2:Y:S04]  /*0130*/  LDG.E R11, desc[UR4][R4.64+0x4] ;  /* 0x00000404040b7981 */ /* 0x000ea8000c1e1900 */
[----:B------:R-:W3:Y:S04]  /*0140*/  LDG.E R7, desc[UR4][R4.64] ;  /* 0x0000000404077981 */ /* 0x000ee8000c1e1900 */
[----:B--2---:R0:W-:Y:S04]  /*0150*/  STG.E desc[UR4][R4.64], R11 ;  /* 0x0000000b04007986 */ /* 0x0041e8000c101904 */
[----:B---3--:R0:W-:Y:S02]  /*0160*/  STG.E desc[UR4][R4.64+0x4], R7 ;  /* 0x0000040704007986 */ /* 0x0081e4000c101904 */
.L_x_1:
[----:B------:R-:W-:Y:S05]  /*0170*/  BSYNC.RECONVERGENT B0 ;  /* 0x0000000000007941 */ /* 0x000fea0003800200 */
.L_x_0:
[----:B------:R-:W-:Y:S06]  /*0180*/  BAR.SYNC.DEFER_BLOCKING 0x0 ;  /* 0x0000000000007b1d */ /* 0x000fec0000010000 */
[----:B------:R-:W-:Y:S05]  /*0190*/  @!P1 EXIT ;  /* 0x000000000000994d */ /* 0x000fea0003800000 */
[----:B------:R-:W1:Y:S01]  /*01a0*/  LDCU.64 UR8, c[0x0][0x380] ;  /* 0x00007000ff0877ac */ /* 0x000e620008000a00 */
[----:B------:R-:W-:Y:S02]  /*01b0*/  IMAD.MOV.U32 R3, RZ, RZ, RZ ;  /* 0x000000ffff037224 */ /* 0x000fe400078e00ff */
[----:B0-----:R-:W-:-:S04]  /*01c0*/  IMAD.WIDE.U32 R4, R8, UR6, R2 ;  /* 0x0000000608047c25 */ /* 0x001fc8000f8e0002 */
[----:B------:R-:W-:Y:S01]  /*01d0*/  IMAD R3, R8, UR7, R5 ;  /* 0x0000000708037c24 */ /* 0x000fe2000f8e0205 */
[----:B-1----:R-:W-:-:S04]  /*01e0*/  LEA R6, P0, R4, UR8, 0x2 ;  /* 0x0000000804067c11 */ /* 0x002fc8000f8010ff */
[----:B------:R-:W-:-:S06]  /*01f0*/  LEA.HI.X R7, R4, UR9, R3, 0x2, P0 ;  /* 0x0000000904077c11 */ /* 0x000fcc00080f1403 */
[----:B------:R-:W2:Y:S01]  /*0200*/  LDG.E R7, desc[UR4][R6.64] ;  /* 0x0000000406077981 */ /* 0x000ea2000c1e1900 */
[----:B------:R-:W-:Y:S02]  /*0210*/  IMAD.MOV.U32 R9, RZ, RZ, RZ ;  /* 0x000000ffff097224 */ /* 0x000fe400078e00ff */
[----:B------:R-:W-:-:S04]  /*0220*/  IMAD.WIDE.U32 R8, R2, UR6, R8 ;  /* 0x0000000602087c25 */ /* 0x000fc8000f8e0008 */
[----:B------:R-:W-:Y:S01]  /*0230*/  IMAD R3, R2, UR7, R9 ;  /* 0x0000000702037c24 */ /* 0x000fe2000f8e0209 */
[----:B------:R-:W-:-:S04]  /*0240*/  LEA R2, P0, R8, UR8, 0x2 ;  /* 0x0000000808027c11 */ /* 0x000fc8000f8010ff */
[----:B------:R-:W-:-:S05]  /*0250*/  LEA.HI.X R3, R8, UR9, R3, 0x2, P0 ;  /* 0x0000000908037c11 */ /* 0x000fca00080f1403 */
[----:B--2---:R-:W-:Y:S01]  /*0260*/  STG.E desc[UR4][R2.64], R7 ;  /* 0x0000000702007986 */ /* 0x004fe2000c101904 */
[----:B------:R-:W-:Y:S05]  /*0270*/  EXIT ;  /* 0x000000000000794d */ /* 0x000fea0003800000 */
.L_x_2:
[----:B------:R-:W-:-:S00]  /*0280*/  BRA `(.L_x_2) ;  /* 0xfffffffc00fc7947 */ /* 0x000fc0000383ffff */
[----:B------:R-:W-:-:S00]  /*0290*/  NOP ;  /* 0x0000000000007918 */ /* 0x000fc00000000000 */
        /* <DEDUP_REMOVED lines=14> */
.L_x_3:


//--------------------- .nv.shared.reserved.0     --------------------------
	.section	.nv.shared.reserved.0,"aw",@nobits
	.weak		__nv_reservedSMEM_offset_0_alias
	.size		__nv_reservedSMEM_offset_0_alias, 0, 64
	.other		__nv_reservedSMEM_offset_0_alias,@"STO_CUDA_RESERVED_SHARED STV_DEFAULT"
__nv_reservedSMEM_offset_0_alias:
	.zero		0
	.zero		64


//--------------------- .nv.constant0._Z5solvePfm --------------------------
	.section	.nv.constant0._Z5solvePfm,"a",@progbits
	.sectionflags	@""
	.align	4
.nv.constant0._Z5solvePfm:
	.zero		912


//--------------------- SYMBOLS --------------------------

	.type		.nv.reservedSmem.offset0,@object
	.size		.nv.reservedSmem.offset0,0x4
